//
// Generated by NVIDIA NVVM Compiler
//
// Compiler Build ID: CL-36424714
// Cuda compilation tools, release 13.0, V13.0.88
// Based on NVVM 20.0.0
//

.version 9.0
.target sm_100
.address_size 64

	// .globl	_Z20childListExploreWavePiS_S_S_S_S_S_

.visible .entry _Z20childListExploreWavePiS_S_S_S_S_S_(
	.param .u64 .ptr .align 1 _Z20childListExploreWavePiS_S_S_S_S_S__param_0,
	.param .u64 .ptr .align 1 _Z20childListExploreWavePiS_S_S_S_S_S__param_1,
	.param .u64 .ptr .align 1 _Z20childListExploreWavePiS_S_S_S_S_S__param_2,
	.param .u64 .ptr .align 1 _Z20childListExploreWavePiS_S_S_S_S_S__param_3,
	.param .u64 .ptr .align 1 _Z20childListExploreWavePiS_S_S_S_S_S__param_4,
	.param .u64 .ptr .align 1 _Z20childListExploreWavePiS_S_S_S_S_S__param_5,
	.param .u64 .ptr .align 1 _Z20childListExploreWavePiS_S_S_S_S_S__param_6
)
{
	.reg .pred 	%p<15>;
	.reg .b32 	%r<63>;
	.reg .b64 	%rd<70>;

	ld.param.u64 	%rd11, [_Z20childListExploreWavePiS_S_S_S_S_S__param_0];
	ld.param.u64 	%rd12, [_Z20childListExploreWavePiS_S_S_S_S_S__param_1];
	ld.param.u64 	%rd13, [_Z20childListExploreWavePiS_S_S_S_S_S__param_2];
	ld.param.u64 	%rd10, [_Z20childListExploreWavePiS_S_S_S_S_S__param_3];
	ld.param.u64 	%rd14, [_Z20childListExploreWavePiS_S_S_S_S_S__param_4];
	ld.param.u64 	%rd15, [_Z20childListExploreWavePiS_S_S_S_S_S__param_5];
	ld.param.u64 	%rd16, [_Z20childListExploreWavePiS_S_S_S_S_S__param_6];
	cvta.to.global.u64 	%rd1, %rd14;
	cvta.to.global.u64 	%rd2, %rd13;
	cvta.to.global.u64 	%rd3, %rd16;
	cvta.to.global.u64 	%rd4, %rd12;
	cvta.to.global.u64 	%rd5, %rd11;
	cvta.to.global.u64 	%rd6, %rd15;
	mov.u32 	%r19, %ctaid.x;
	shl.b32 	%r20, %r19, 9;
	mov.u32 	%r21, %tid.x;
	add.s32 	%r1, %r20, %r21;
	ld.global.u32 	%r22, [%rd6];
	setp.ge.s32 	%p1, %r1, %r22;
	@%p1 bra 	$L__BB0_19;
	mul.wide.s32 	%rd17, %r1, 4;
	add.s64 	%rd18, %rd5, %rd17;
	ld.global.u32 	%r23, [%rd18];
	setp.ne.s32 	%p2, %r23, 1;
	@%p2 bra 	$L__BB0_19;
	cvta.to.global.u64 	%rd19, %rd10;
	add.s64 	%rd21, %rd19, %rd17;
	ld.global.u32 	%r2, [%rd21];
	setp.lt.s32 	%p3, %r2, 1;
	@%p3 bra 	$L__BB0_19;
	add.s64 	%rd7, %rd1, %rd17;
	and.b32  	%r3, %r2, 3;
	setp.lt.u32 	%p4, %r2, 4;
	mov.b32 	%r62, 0;
	@%p4 bra 	$L__BB0_14;
	and.b32  	%r62, %r2, 2147483644;
	neg.s32 	%r59, %r62;
	mov.b64 	%rd69, 0;
$L__BB0_5:
	cvt.u32.u64 	%r25, %rd69;
	ld.global.u32 	%r26, [%rd3];
	mad.lo.s32 	%r27, %r26, %r1, %r25;
	mul.wide.s32 	%rd24, %r27, 4;
	add.s64 	%rd25, %rd2, %rd24;
	ld.global.u32 	%r7, [%rd25];
	mul.wide.s32 	%rd26, %r7, 4;
	add.s64 	%rd27, %rd4, %rd26;
	atom.relaxed.global.cas.b32 	%r28, [%rd27], 0, 1;
	add.s64 	%rd28, %rd5, %rd26;
	ld.global.u32 	%r29, [%rd28];
	setp.ne.s32 	%p5, %r29, 0;
	@%p5 bra 	$L__BB0_7;
	ld.global.u32 	%r30, [%rd7];
	add.s32 	%r31, %r30, 1;
	add.s64 	%rd30, %rd1, %rd26;
	st.global.u32 	[%rd30], %r31;
$L__BB0_7:
	ld.global.u32 	%r32, [%rd3];
	mul.lo.s32 	%r33, %r32, %r1;
	cvt.s64.s32 	%rd31, %r33;
	add.s64 	%rd32, %rd69, %rd31;
	shl.b64 	%rd33, %rd32, 2;
	add.s64 	%rd34, %rd2, %rd33;
	ld.global.u32 	%r8, [%rd34+4];
	mul.wide.s32 	%rd35, %r8, 4;
	add.s64 	%rd36, %rd4, %rd35;
	atom.relaxed.global.cas.b32 	%r34, [%rd36], 0, 1;
	add.s64 	%rd37, %rd5, %rd35;
	ld.global.u32 	%r35, [%rd37];
	setp.ne.s32 	%p6, %r35, 0;
	@%p6 bra 	$L__BB0_9;
	ld.global.u32 	%r36, [%rd7];
	add.s32 	%r37, %r36, 1;
	add.s64 	%rd39, %rd1, %rd35;
	st.global.u32 	[%rd39], %r37;
$L__BB0_9:
	ld.global.u32 	%r38, [%rd3];
	mul.lo.s32 	%r39, %r38, %r1;
	cvt.s64.s32 	%rd40, %r39;
	add.s64 	%rd41, %rd69, %rd40;
	shl.b64 	%rd42, %rd41, 2;
	add.s64 	%rd43, %rd2, %rd42;
	ld.global.u32 	%r9, [%rd43+8];
	mul.wide.s32 	%rd44, %r9, 4;
	add.s64 	%rd45, %rd4, %rd44;
	atom.relaxed.global.cas.b32 	%r40, [%rd45], 0, 1;
	add.s64 	%rd46, %rd5, %rd44;
	ld.global.u32 	%r41, [%rd46];
	setp.ne.s32 	%p7, %r41, 0;
	@%p7 bra 	$L__BB0_11;
	ld.global.u32 	%r42, [%rd7];
	add.s32 	%r43, %r42, 1;
	add.s64 	%rd48, %rd1, %rd44;
	st.global.u32 	[%rd48], %r43;
$L__BB0_11:
	ld.global.u32 	%r44, [%rd3];
	mul.lo.s32 	%r45, %r44, %r1;
	cvt.s64.s32 	%rd49, %r45;
	add.s64 	%rd50, %rd69, %rd49;
	shl.b64 	%rd51, %rd50, 2;
	add.s64 	%rd52, %rd2, %rd51;
	ld.global.u32 	%r10, [%rd52+12];
	mul.wide.s32 	%rd53, %r10, 4;
	add.s64 	%rd54, %rd4, %rd53;
	atom.relaxed.global.cas.b32 	%r46, [%rd54], 0, 1;
	add.s64 	%rd55, %rd5, %rd53;
	ld.global.u32 	%r47, [%rd55];
	setp.ne.s32 	%p8, %r47, 0;
	@%p8 bra 	$L__BB0_13;
	ld.global.u32 	%r48, [%rd7];
	add.s32 	%r49, %r48, 1;
	add.s64 	%rd57, %rd1, %rd53;
	st.global.u32 	[%rd57], %r49;
$L__BB0_13:
	add.s64 	%rd69, %rd69, 4;
	add.s32 	%r59, %r59, 4;
	setp.ne.s32 	%p9, %r59, 0;
	@%p9 bra 	$L__BB0_5;
$L__BB0_14:
	setp.eq.s32 	%p10, %r3, 0;
	@%p10 bra 	$L__BB0_19;
	neg.s32 	%r61, %r3;
$L__BB0_16:
	.pragma "nounroll";
	ld.global.u32 	%r50, [%rd3];
	mad.lo.s32 	%r51, %r50, %r1, %r62;
	mul.wide.s32 	%rd58, %r51, 4;
	add.s64 	%rd59, %rd2, %rd58;
	ld.global.u32 	%r16, [%rd59];
	mul.wide.s32 	%rd60, %r16, 4;
	add.s64 	%rd61, %rd4, %rd60;
	atom.relaxed.global.cas.b32 	%r52, [%rd61], 0, 1;
	add.s64 	%rd62, %rd5, %rd60;
	ld.global.u32 	%r53, [%rd62];
	setp.ne.s32 	%p11, %r53, 0;
	@%p11 bra 	$L__BB0_18;
	ld.global.u32 	%r54, [%rd7];
	add.s32 	%r55, %r54, 1;
	add.s64 	%rd64, %rd1, %rd60;
	st.global.u32 	[%rd64], %r55;
$L__BB0_18:
	add.s32 	%r62, %r62, 1;
	add.s32 	%r61, %r61, 1;
	setp.ne.s32 	%p12, %r61, 0;
	@%p12 bra 	$L__BB0_16;
$L__BB0_19:
	ld.global.u32 	%r56, [%rd6];
	setp.ge.s32 	%p13, %r1, %r56;
	@%p13 bra 	$L__BB0_22;
	mul.wide.s32 	%rd65, %r1, 4;
	add.s64 	%rd66, %rd5, %rd65;
	ld.global.u32 	%r57, [%rd66];
	setp.ne.s32 	%p14, %r57, 2;
	@%p14 bra 	$L__BB0_22;
	add.s64 	%rd68, %rd4, %rd65;
	mov.b32 	%r58, 2;
	st.global.u32 	[%rd68], %r58;
$L__BB0_22:
	ret;

}
	// .globl	_Z11exploreWavePiS_P4NodeS_S_S_S_
.visible .entry _Z11exploreWavePiS_P4NodeS_S_S_S_(
	.param .u64 .ptr .align 1 _Z11exploreWavePiS_P4NodeS_S_S_S__param_0,
	.param .u64 .ptr .align 1 _Z11exploreWavePiS_P4NodeS_S_S_S__param_1,
	.param .u64 .ptr .align 1 _Z11exploreWavePiS_P4NodeS_S_S_S__param_2,
	.param .u64 .ptr .align 1 _Z11exploreWavePiS_P4NodeS_S_S_S__param_3,
	.param .u64 .ptr .align 1 _Z11exploreWavePiS_P4NodeS_S_S_S__param_4,
	.param .u64 .ptr .align 1 _Z11exploreWavePiS_P4NodeS_S_S_S__param_5,
	.param .u64 .ptr .align 1 _Z11exploreWavePiS_P4NodeS_S_S_S__param_6
)
{
	.reg .pred 	%p<15>;
	.reg .b32 	%r<63>;
	.reg .b64 	%rd<70>;

	ld.param.u64 	%rd11, [_Z11exploreWavePiS_P4NodeS_S_S_S__param_0];
	ld.param.u64 	%rd12, [_Z11exploreWavePiS_P4NodeS_S_S_S__param_1];
	ld.param.u64 	%rd10, [_Z11exploreWavePiS_P4NodeS_S_S_S__param_2];
	ld.param.u64 	%rd13, [_Z11exploreWavePiS_P4NodeS_S_S_S__param_3];
	ld.param.u64 	%rd14, [_Z11exploreWavePiS_P4NodeS_S_S_S__param_4];
	ld.param.u64 	%rd15, [_Z11exploreWavePiS_P4NodeS_S_S_S__param_5];
	ld.param.u64 	%rd16, [_Z11exploreWavePiS_P4NodeS_S_S_S__param_6];
	cvta.to.global.u64 	%rd1, %rd14;
	cvta.to.global.u64 	%rd2, %rd13;
	cvta.to.global.u64 	%rd3, %rd16;
	cvta.to.global.u64 	%rd4, %rd12;
	cvta.to.global.u64 	%rd5, %rd11;
	cvta.to.global.u64 	%rd6, %rd15;
	mov.u32 	%r19, %ctaid.x;
	shl.b32 	%r20, %r19, 9;
	mov.u32 	%r21, %tid.x;
	add.s32 	%r1, %r20, %r21;
	ld.global.u32 	%r22, [%rd6];
	setp.ge.s32 	%p1, %r1, %r22;
	@%p1 bra 	$L__BB1_19;
	mul.wide.s32 	%rd17, %r1, 4;
	add.s64 	%rd18, %rd5, %rd17;
	ld.global.u32 	%r23, [%rd18];
	setp.ne.s32 	%p2, %r23, 1;
	@%p2 bra 	$L__BB1_19;
	cvta.to.global.u64 	%rd19, %rd10;
	mul.wide.s32 	%rd20, %r1, 24;
	add.s64 	%rd21, %rd19, %rd20;
	ld.global.u32 	%r2, [%rd21+16];
	setp.lt.s32 	%p3, %r2, 1;
	@%p3 bra 	$L__BB1_19;
	add.s64 	%rd7, %rd1, %rd17;
	and.b32  	%r3, %r2, 3;
	setp.lt.u32 	%p4, %r2, 4;
	mov.b32 	%r62, 0;
	@%p4 bra 	$L__BB1_14;
	and.b32  	%r62, %r2, 2147483644;
	neg.s32 	%r59, %r62;
	mov.b64 	%rd69, 0;
$L__BB1_5:
	cvt.u32.u64 	%r25, %rd69;
	ld.global.u32 	%r26, [%rd3];
	mad.lo.s32 	%r27, %r26, %r1, %r25;
	mul.wide.s32 	%rd24, %r27, 4;
	add.s64 	%rd25, %rd2, %rd24;
	ld.global.u32 	%r7, [%rd25];
	mul.wide.s32 	%rd26, %r7, 4;
	add.s64 	%rd27, %rd4, %rd26;
	atom.relaxed.global.cas.b32 	%r28, [%rd27], 0, 1;
	add.s64 	%rd28, %rd5, %rd26;
	ld.global.u32 	%r29, [%rd28];
	setp.ne.s32 	%p5, %r29, 0;
	@%p5 bra 	$L__BB1_7;
	ld.global.u32 	%r30, [%rd7];
	add.s32 	%r31, %r30, 1;
	add.s64 	%rd30, %rd1, %rd26;
	st.global.u32 	[%rd30], %r31;
$L__BB1_7:
	ld.global.u32 	%r32, [%rd3];
	mul.lo.s32 	%r33, %r32, %r1;
	cvt.s64.s32 	%rd31, %r33;
	add.s64 	%rd32, %rd69, %rd31;
	shl.b64 	%rd33, %rd32, 2;
	add.s64 	%rd34, %rd2, %rd33;
	ld.global.u32 	%r8, [%rd34+4];
	mul.wide.s32 	%rd35, %r8, 4;
	add.s64 	%rd36, %rd4, %rd35;
	atom.relaxed.global.cas.b32 	%r34, [%rd36], 0, 1;
	add.s64 	%rd37, %rd5, %rd35;
	ld.global.u32 	%r35, [%rd37];
	setp.ne.s32 	%p6, %r35, 0;
	@%p6 bra 	$L__BB1_9;
	ld.global.u32 	%r36, [%rd7];
	add.s32 	%r37, %r36, 1;
	add.s64 	%rd39, %rd1, %rd35;
	st.global.u32 	[%rd39], %r37;
$L__BB1_9:
	ld.global.u32 	%r38, [%rd3];
	mul.lo.s32 	%r39, %r38, %r1;
	cvt.s64.s32 	%rd40, %r39;
	add.s64 	%rd41, %rd69, %rd40;
	shl.b64 	%rd42, %rd41, 2;
	add.s64 	%rd43, %rd2, %rd42;
	ld.global.u32 	%r9, [%rd43+8];
	mul.wide.s32 	%rd44, %r9, 4;
	add.s64 	%rd45, %rd4, %rd44;
	atom.relaxed.global.cas.b32 	%r40, [%rd45], 0, 1;
	add.s64 	%rd46, %rd5, %rd44;
	ld.global.u32 	%r41, [%rd46];
	setp.ne.s32 	%p7, %r41, 0;
	@%p7 bra 	$L__BB1_11;
	ld.global.u32 	%r42, [%rd7];
	add.s32 	%r43, %r42, 1;
	add.s64 	%rd48, %rd1, %rd44;
	st.global.u32 	[%rd48], %r43;
$L__BB1_11:
	ld.global.u32 	%r44, [%rd3];
	mul.lo.s32 	%r45, %r44, %r1;
	cvt.s64.s32 	%rd49, %r45;
	add.s64 	%rd50, %rd69, %rd49;
	shl.b64 	%rd51, %rd50, 2;
	add.s64 	%rd52, %rd2, %rd51;
	ld.global.u32 	%r10, [%rd52+12];
	mul.wide.s32 	%rd53, %r10, 4;
	add.s64 	%rd54, %rd4, %rd53;
	atom.relaxed.global.cas.b32 	%r46, [%rd54], 0, 1;
	add.s64 	%rd55, %rd5, %rd53;
	ld.global.u32 	%r47, [%rd55];
	setp.ne.s32 	%p8, %r47, 0;
	@%p8 bra 	$L__BB1_13;
	ld.global.u32 	%r48, [%rd7];
	add.s32 	%r49, %r48, 1;
	add.s64 	%rd57, %rd1, %rd53;
	st.global.u32 	[%rd57], %r49;
$L__BB1_13:
	add.s64 	%rd69, %rd69, 4;
	add.s32 	%r59, %r59, 4;
	setp.ne.s32 	%p9, %r59, 0;
	@%p9 bra 	$L__BB1_5;
$L__BB1_14:
	setp.eq.s32 	%p10, %r3, 0;
	@%p10 bra 	$L__BB1_19;
	neg.s32 	%r61, %r3;
$L__BB1_16:
	.pragma "nounroll";
	ld.global.u32 	%r50, [%rd3];
	mad.lo.s32 	%r51, %r50, %r1, %r62;
	mul.wide.s32 	%rd58, %r51, 4;
	add.s64 	%rd59, %rd2, %rd58;
	ld.global.u32 	%r16, [%rd59];
	mul.wide.s32 	%rd60, %r16, 4;
	add.s64 	%rd61, %rd4, %rd60;
	atom.relaxed.global.cas.b32 	%r52, [%rd61], 0, 1;
	add.s64 	%rd62, %rd5, %rd60;
	ld.global.u32 	%r53, [%rd62];
	setp.ne.s32 	%p11, %r53, 0;
	@%p11 bra 	$L__BB1_18;
	ld.global.u32 	%r54, [%rd7];
	add.s32 	%r55, %r54, 1;
	add.s64 	%rd64, %rd1, %rd60;
	st.global.u32 	[%rd64], %r55;
$L__BB1_18:
	add.s32 	%r62, %r62, 1;
	add.s32 	%r61, %r61, 1;
	setp.ne.s32 	%p12, %r61, 0;
	@%p12 bra 	$L__BB1_16;
$L__BB1_19:
	ld.global.u32 	%r56, [%rd6];
	setp.ge.s32 	%p13, %r1, %r56;
	@%p13 bra 	$L__BB1_22;
	mul.wide.s32 	%rd65, %r1, 4;
	add.s64 	%rd66, %rd5, %rd65;
	ld.global.u32 	%r57, [%rd66];
	setp.ne.s32 	%p14, %r57, 2;
	@%p14 bra 	$L__BB1_22;
	add.s64 	%rd68, %rd4, %rd65;
	mov.b32 	%r58, 2;
	st.global.u32 	[%rd68], %r58;
$L__BB1_22:
	ret;

}
	// .globl	_Z19setPreviousExploredPiS_S_
.visible .entry _Z19setPreviousExploredPiS_S_(
	.param .u64 .ptr .align 1 _Z19setPreviousExploredPiS_S__param_0,
	.param .u64 .ptr .align 1 _Z19setPreviousExploredPiS_S__param_1,
	.param .u64 .ptr .align 1 _Z19setPreviousExploredPiS_S__param_2
)
{
	.reg .pred 	%p<3>;
	.reg .b32 	%r<8>;
	.reg .b64 	%rd<11>;

	ld.param.u64 	%rd1, [_Z19setPreviousExploredPiS_S__param_0];
	ld.param.u64 	%rd2, [_Z19setPreviousExploredPiS_S__param_1];
	ld.param.u64 	%rd3, [_Z19setPreviousExploredPiS_S__param_2];
	cvta.to.global.u64 	%rd4, %rd3;
	mov.u32 	%r2, %ctaid.x;
	shl.b32 	%r3, %r2, 9;
	mov.u32 	%r4, %tid.x;
	add.s32 	%r1, %r3, %r4;
	ld.global.u32 	%r5, [%rd4];
	setp.ge.s32 	%p1, %r1, %r5;
	@%p1 bra 	$L__BB2_3;
	cvta.to.global.u64 	%rd5, %rd1;
	mul.wide.s32 	%rd6, %r1, 4;
	add.s64 	%rd7, %rd5, %rd6;
	ld.global.u32 	%r6, [%rd7];
	setp.ne.s32 	%p2, %r6, 1;
	@%p2 bra 	$L__BB2_3;
	cvta.to.global.u64 	%rd8, %rd2;
	add.s64 	%rd10, %rd8, %rd6;
	mov.b32 	%r7, 2;
	st.global.u32 	[%rd10], %r7;
$L__BB2_3:
	ret;

}


// ===== COMPILED SASS (sm_100) =====

	.target	sm_100

	.elftype	@"ET_EXEC"


//--------------------- .note.nv.tkinfo           --------------------------
	.section	.note.nv.tkinfo,"",@"SHT_NOTE"
	.sectionflags	@"SHF_NOTE_NV_TKINFO"
	.tkinfo
        /*0018*/ 	.word	0x00000002
        /*0030*/ 	.string	""
        /*0030*/ 	.string	"ptxas"
        /*0030*/ 	.string	"Cuda compilation tools, release 13.0, V13.0.88"
        /*0030*/ 	.string	"Build cuda_13.0.r13.0/compiler.36424714_0"
        /*0030*/ 	.string	"-arch sm_100 -m 64 "



//--------------------- .note.nv.cuinfo           --------------------------
	.section	.note.nv.cuinfo,"",@"SHT_NOTE"
	.sectionflags	@"SHF_NOTE_NV_CUINFO"
        /*0018*/ 	.short	0x0002
        /*001a*/ 	.short	0x0064
        /*001c*/ 	.short	0x0082
	.zero		2


//--------------------- .nv.info                  --------------------------
	.section	.nv.info,"",@"SHT_CUDA_INFO"
	.align	4


	//----- nvinfo : EIATTR_REGCOUNT
	.align		4
        /*0000*/ 	.byte	0x04, 0x2f
        /*0002*/ 	.short	(.L_1 - .L_0)
	.align		4
.L_0:
        /*0004*/ 	.word	index@(_Z20childListExploreWavePiS_S_S_S_S_S_)
        /*0008*/ 	.word	0x00000020


	//----- nvinfo : EIATTR_FRAME_SIZE
	.align		4
.L_1:
        /*000c*/ 	.byte	0x04, 0x11
        /*000e*/ 	.short	(.L_3 - .L_2)
	.align		4
.L_2:
        /*0010*/ 	.word	index@(_Z20childListExploreWavePiS_S_S_S_S_S_)
        /*0014*/ 	.word	0x00000000


	//----- nvinfo : EIATTR_REGCOUNT
	.align		4
.L_3:
        /*0018*/ 	.byte	0x04, 0x2f
        /*001a*/ 	.short	(.L_5 - .L_4)
	.align		4
.L_4:
        /*001c*/ 	.word	index@(_Z11exploreWavePiS_P4NodeS_S_S_S_)
        /*0020*/ 	.word	0x00000020


	//----- nvinfo : EIATTR_FRAME_SIZE
	.align		4
.L_5:
        /*0024*/ 	.byte	0x04, 0x11
        /*0026*/ 	.short	(.L_7 - .L_6)
	.align		4
.L_6:
        /*0028*/ 	.word	index@(_Z11exploreWavePiS_P4NodeS_S_S_S_)
        /*002c*/ 	.word	0x00000000


	//----- nvinfo : EIATTR_REGCOUNT
	.align		4
.L_7:
        /*0030*/ 	.byte	0x04, 0x2f
        /*0032*/ 	.short	(.L_9 - .L_8)
	.align		4
.L_8:
        /*0034*/ 	.word	index@(_Z19setPreviousExploredPiS_S_)
        /*0038*/ 	.word	0x0000000a


	//----- nvinfo : EIATTR_FRAME_SIZE
	.align		4
.L_9:
        /*003c*/ 	.byte	0x04, 0x11
        /*003e*/ 	.short	(.L_11 - .L_10)
	.align		4
.L_10:
        /*0040*/ 	.word	index@(_Z19setPreviousExploredPiS_S_)
        /*0044*/ 	.word	0x00000000


	//----- nvinfo : EIATTR_MIN_STACK_SIZE
	.align		4
.L_11:
        /*0048*/ 	.byte	0x04, 0x12
        /*004a*/ 	.short	(.L_13 - .L_12)
	.align		4
.L_12:
        /*004c*/ 	.word	index@(_Z19setPreviousExploredPiS_S_)
        /*0050*/ 	.word	0x00000000


	//----- nvinfo : EIATTR_MIN_STACK_SIZE
	.align		4
.L_13:
        /*0054*/ 	.byte	0x04, 0x12
        /*0056*/ 	.short	(.L_15 - .L_14)
	.align		4
.L_14:
        /*0058*/ 	.word	index@(_Z11exploreWavePiS_P4NodeS_S_S_S_)
        /*005c*/ 	.word	0x00000000


	//----- nvinfo : EIATTR_MIN_STACK_SIZE
	.align		4
.L_15:
        /*0060*/ 	.byte	0x04, 0x12
        /*0062*/ 	.short	(.L_17 - .L_16)
	.align		4
.L_16:
        /*0064*/ 	.word	index@(_Z20childListExploreWavePiS_S_S_S_S_S_)
        /*0068*/ 	.word	0x00000000
.L_17:


//--------------------- .nv.compat                --------------------------
	.section	.nv.compat,"",@"SHT_CUDA_COMPAT_INFO"
	.align	4
        /*0000*/ 	.byte	0x02, 0x09, 0x00, 0x00, 0x02, 0x02, 0x01, 0x00, 0x02, 0x05, 0x05, 0x00, 0x03, 0x07, 0x01, 0x01
        /*0010*/ 	.byte	0x02, 0x03, 0x00, 0x00, 0x02, 0x06, 0x01, 0x00, 0x04, 0x0b, 0x08, 0x00, 0x09, 0x00, 0x00, 0x00
        /*0020*/ 	.byte	0x00, 0x00, 0x00, 0x00


//--------------------- .nv.info._Z19setPreviousExploredPiS_S_ --------------------------
	.section	.nv.info._Z19setPreviousExploredPiS_S_,"",@"SHT_CUDA_INFO"
	.sectionflags	@""
	.align	4


	//----- nvinfo : EIATTR_CUDA_API_VERSION
	.align		4
        /*0000*/ 	.byte	0x04, 0x37
        /*0002*/ 	.short	(.L_19 - .L_18)
.L_18:
        /*0004*/ 	.word	0x00000082


	//----- nvinfo : EIATTR_KPARAM_INFO
	.align		4
.L_19:
        /*0008*/ 	.byte	0x04, 0x17
        /*000a*/ 	.short	(.L_21 - .L_20)
.L_20:
        /*000c*/ 	.word	0x00000000
        /*0010*/ 	.short	0x0002
        /*0012*/ 	.short	0x0010
        /*0014*/ 	.byte	0x00, 0xf5, 0x21, 0x00


	//----- nvinfo : EIATTR_KPARAM_INFO
	.align		4
.L_21:
        /*0018*/ 	.byte	0x04, 0x17
        /*001a*/ 	.short	(.L_23 - .L_22)
.L_22:
        /*001c*/ 	.word	0x00000000
        /*0020*/ 	.short	0x0001
        /*0022*/ 	.short	0x0008
        /*0024*/ 	.byte	0x00, 0xf5, 0x21, 0x00


	//----- nvinfo : EIATTR_KPARAM_INFO
	.align		4
.L_23:
        /*0028*/ 	.byte	0x04, 0x17
        /*002a*/ 	.short	(.L_25 - .L_24)
.L_24:
        /*002c*/ 	.word	0x00000000
        /*0030*/ 	.short	0x0000
        /*0032*/ 	.short	0x0000
        /*0034*/ 	.byte	0x00, 0xf5, 0x21, 0x00


	//----- nvinfo : EIATTR_SPARSE_MMA_MASK
	.align		4
.L_25:
        /*0038*/ 	.byte	0x03, 0x50
        /*003a*/ 	.short	0x0000


	//----- nvinfo : EIATTR_MAXREG_COUNT
	.align		4
        /*003c*/ 	.byte	0x03, 0x1b
        /*003e*/ 	.short	0x00ff


	//----- nvinfo : EIATTR_MERCURY_ISA_VERSION
	.align		4
        /*0040*/ 	.byte	0x03, 0x5f
        /*0042*/ 	.short	0x0101


	//----- nvinfo : EIATTR_VRC_CTA_INIT_COUNT
	.align		4
        /*0044*/ 	.byte	0x02, 0x4a
	.zero		1
	.zero		1


	//----- nvinfo : EIATTR_EXIT_INSTR_OFFSETS
	.align		4
        /*0048*/ 	.byte	0x04, 0x1c
        /*004a*/ 	.short	(.L_27 - .L_26)


	//   ....[0]....
.L_26:
        /*004c*/ 	.word	0x00000080


	//   ....[1]....
        /*0050*/ 	.word	0x000000d0


	//   ....[2]....
        /*0054*/ 	.word	0x00000120


	//----- nvinfo : EIATTR_CBANK_PARAM_SIZE
	.align		4
.L_27:
        /*0058*/ 	.byte	0x03, 0x19
        /*005a*/ 	.short	0x0018


	//----- nvinfo : EIATTR_PARAM_CBANK
	.align		4
        /*005c*/ 	.byte	0x04, 0x0a
        /*005e*/ 	.short	(.L_29 - .L_28)
	.align		4
.L_28:
        /*0060*/ 	.word	index@(.nv.constant0._Z19setPreviousExploredPiS_S_)
        /*0064*/ 	.short	0x0380
        /*0066*/ 	.short	0x0018


	//----- nvinfo : EIATTR_SW_WAR
	.align		4
.L_29:
        /*0068*/ 	.byte	0x04, 0x36
        /*006a*/ 	.short	(.L_31 - .L_30)
.L_30:
        /*006c*/ 	.word	0x00000008
.L_31:


//--------------------- .nv.info._Z11exploreWavePiS_P4NodeS_S_S_S_ --------------------------
	.section	.nv.info._Z11exploreWavePiS_P4NodeS_S_S_S_,"",@"SHT_CUDA_INFO"
	.sectionflags	@""
	.align	4


	//----- nvinfo : EIATTR_CUDA_API_VERSION
	.align		4
        /*0000*/ 	.byte	0x04, 0x37
        /*0002*/ 	.short	(.L_33 - .L_32)
.L_32:
        /*0004*/ 	.word	0x00000082


	//----- nvinfo : EIATTR_KPARAM_INFO
	.align		4
.L_33:
        /*0008*/ 	.byte	0x04, 0x17
        /*000a*/ 	.short	(.L_35 - .L_34)
.L_34:
        /*000c*/ 	.word	0x00000000
        /*0010*/ 	.short	0x0006
        /*0012*/ 	.short	0x0030
        /*0014*/ 	.byte	0x00, 0xf5, 0x21, 0x00


	//----- nvinfo : EIATTR_KPARAM_INFO
	.align		4
.L_35:
        /*0018*/ 	.byte	0x04, 0x17
        /*001a*/ 	.short	(.L_37 - .L_36)
.L_36:
        /*001c*/ 	.word	0x00000000
        /*0020*/ 	.short	0x0005
        /*0022*/ 	.short	0x0028
        /*0024*/ 	.byte	0x00, 0xf5, 0x21, 0x00


	//----- nvinfo : EIATTR_KPARAM_INFO
	.align		4
.L_37:
        /*0028*/ 	.byte	0x04, 0x17
        /*002a*/ 	.short	(.L_39 - .L_38)
.L_38:
        /*002c*/ 	.word	0x00000000
        /*0030*/ 	.short	0x0004
        /*0032*/ 	.short	0x0020
        /*0034*/ 	.byte	0x00, 0xf5, 0x21, 0x00


	//----- nvinfo : EIATTR_KPARAM_INFO
	.align		4
.L_39:
        /*0038*/ 	.byte	0x04, 0x17
        /*003a*/ 	.short	(.L_41 - .L_40)
.L_40:
        /*003c*/ 	.word	0x00000000
        /*0040*/ 	.short	0x0003
        /*0042*/ 	.short	0x0018
        /*0044*/ 	.byte	0x00, 0xf5, 0x21, 0x00


	//----- nvinfo : EIATTR_KPARAM_INFO
	.align		4
.L_41:
        /*0048*/ 	.byte	0x04, 0x17
        /*004a*/ 	.short	(.L_43 - .L_42)
.L_42:
        /*004c*/ 	.word	0x00000000
        /*0050*/ 	.short	0x0002
        /*0052*/ 	.short	0x0010
        /*0054*/ 	.byte	0x00, 0xf5, 0x21, 0x00


	//----- nvinfo : EIATTR_KPARAM_INFO
	.align		4
.L_43:
        /*0058*/ 	.byte	0x04, 0x17
        /*005a*/ 	.short	(.L_45 - .L_44)
.L_44:
        /*005c*/ 	.word	0x00000000
        /*0060*/ 	.short	0x0001
        /*0062*/ 	.short	0x0008
        /*0064*/ 	.byte	0x00, 0xf5, 0x21, 0x00


	//----- nvinfo : EIATTR_KPARAM_INFO
	.align		4
.L_45:
        /*0068*/ 	.byte	0x04, 0x17
        /*006a*/ 	.short	(.L_47 - .L_46)
.L_46:
        /*006c*/ 	.word	0x00000000
        /*0070*/ 	.short	0x0000
        /*0072*/ 	.short	0x0000
        /*0074*/ 	.byte	0x00, 0xf5, 0x21, 0x00


	//----- nvinfo : EIATTR_SPARSE_MMA_MASK
	.align		4
.L_47:
        /*0078*/ 	.byte	0x03, 0x50
        /*007a*/ 	.short	0x0000


	//----- nvinfo : EIATTR_MAXREG_COUNT
	.align		4
        /*007c*/ 	.byte	0x03, 0x1b
        /*007e*/ 	.short	0x00ff


	//----- nvinfo : EIATTR_MERCURY_ISA_VERSION
	.align		4
        /*0080*/ 	.byte	0x03, 0x5f
        /*0082*/ 	.short	0x0101


	//----- nvinfo : EIATTR_VRC_CTA_INIT_COUNT
	.align		4
        /*0084*/ 	.byte	0x02, 0x4a
	.zero		1
	.zero		1


	//----- nvinfo : EIATTR_EXIT_INSTR_OFFSETS
	.align		4
        /*0088*/ 	.byte	0x04, 0x1c
        /*008a*/ 	.short	(.L_49 - .L_48)


	//   ....[0]....
.L_48:
        /*008c*/ 	.word	0x000008b0


	//   ....[1]....
        /*0090*/ 	.word	0x00000900


	//   ....[2]....
        /*0094*/ 	.word	0x00000950


	//----- nvinfo : EIATTR_CRS_STACK_SIZE
	.align		4
.L_49:
        /*0098*/ 	.byte	0x04, 0x1e
        /*009a*/ 	.short	(.L_51 - .L_50)
.L_50:
        /*009c*/ 	.word	0x00000000


	//----- nvinfo : EIATTR_CBANK_PARAM_SIZE
	.align		4
.L_51:
        /*00a0*/ 	.byte	0x03, 0x19
        /*00a2*/ 	.short	0x0038


	//----- nvinfo : EIATTR_PARAM_CBANK
	.align		4
        /*00a4*/ 	.byte	0x04, 0x0a
        /*00a6*/ 	.short	(.L_53 - .L_52)
	.align		4
.L_52:
        /*00a8*/ 	.word	index@(.nv.constant0._Z11exploreWavePiS_P4NodeS_S_S_S_)
        /*00ac*/ 	.short	0x0380
        /*00ae*/ 	.short	0x0038


	//----- nvinfo : EIATTR_SW_WAR
	.align		4
.L_53:
        /*00b0*/ 	.byte	0x04, 0x36
        /*00b2*/ 	.short	(.L_55 - .L_54)
.L_54:
        /*00b4*/ 	.word	0x00000008
.L_55:


//--------------------- .nv.info._Z20childListExploreWavePiS_S_S_S_S_S_ --------------------------
	.section	.nv.info._Z20childListExploreWavePiS_S_S_S_S_S_,"",@"SHT_CUDA_INFO"
	.sectionflags	@""
	.align	4


	//----- nvinfo : EIATTR_CUDA_API_VERSION
	.align		4
        /*0000*/ 	.byte	0x04, 0x37
        /*0002*/ 	.short	(.L_57 - .L_56)
.L_56:
        /*0004*/ 	.word	0x00000082


	//----- nvinfo : EIATTR_KPARAM_INFO
	.align		4
.L_57:
        /*0008*/ 	.byte	0x04, 0x17
        /*000a*/ 	.short	(.L_59 - .L_58)
.L_58:
        /*000c*/ 	.word	0x00000000
        /*0010*/ 	.short	0x0006
        /*0012*/ 	.short	0x0030
        /*0014*/ 	.byte	0x00, 0xf5, 0x21, 0x00


	//----- nvinfo : EIATTR_KPARAM_INFO
	.align		4
.L_59:
        /*0018*/ 	.byte	0x04, 0x17
        /*001a*/ 	.short	(.L_61 - .L_60)
.L_60:
        /*001c*/ 	.word	0x00000000
        /*0020*/ 	.short	0x0005
        /*0022*/ 	.short	0x0028
        /*0024*/ 	.byte	0x00, 0xf5, 0x21, 0x00


	//----- nvinfo : EIATTR_KPARAM_INFO
	.align		4
.L_61:
        /*0028*/ 	.byte	0x04, 0x17
        /*002a*/ 	.short	(.L_63 - .L_62)
.L_62:
        /*002c*/ 	.word	0x00000000
        /*0030*/ 	.short	0x0004
        /*0032*/ 	.short	0x0020
        /*0034*/ 	.byte	0x00, 0xf5, 0x21, 0x00


	//----- nvinfo : EIATTR_KPARAM_INFO
	.align		4
.L_63:
        /*0038*/ 	.byte	0x04, 0x17
        /*003a*/ 	.short	(.L_65 - .L_64)
.L_64:
        /*003c*/ 	.word	0x00000000
        /*0040*/ 	.short	0x0003
        /*0042*/ 	.short	0x0018
        /*0044*/ 	.byte	0x00, 0xf5, 0x21, 0x00


	//----- nvinfo : EIATTR_KPARAM_INFO
	.align		4
.L_65:
        /*0048*/ 	.byte	0x04, 0x17
        /*004a*/ 	.short	(.L_67 - .L_66)
.L_66:
        /*004c*/ 	.word	0x00000000
        /*0050*/ 	.short	0x0002
        /*0052*/ 	.short	0x0010
        /*0054*/ 	.byte	0x00, 0xf5, 0x21, 0x00


	//----- nvinfo : EIATTR_KPARAM_INFO
	.align		4
.L_67:
        /*0058*/ 	.byte	0x04, 0x17
        /*005a*/ 	.short	(.L_69 - .L_68)
.L_68:
        /*005c*/ 	.word	0x00000000
        /*0060*/ 	.short	0x0001
        /*0062*/ 	.short	0x0008
        /*0064*/ 	.byte	0x00, 0xf5, 0x21, 0x00


	//----- nvinfo : EIATTR_KPARAM_INFO
	.align		4
.L_69:
        /*0068*/ 	.byte	0x04, 0x17
        /*006a*/ 	.short	(.L_71 - .L_70)
.L_70:
        /*006c*/ 	.word	0x00000000
        /*0070*/ 	.short	0x0000
        /*0072*/ 	.short	0x0000
        /*0074*/ 	.byte	0x00, 0xf5, 0x21, 0x00


	//----- nvinfo : EIATTR_SPARSE_MMA_MASK
	.align		4
.L_71:
        /*0078*/ 	.byte	0x03, 0x50
        /*007a*/ 	.short	0x0000


	//----- nvinfo : EIATTR_MAXREG_COUNT
	.align		4
        /*007c*/ 	.byte	0x03, 0x1b
        /*007e*/ 	.short	0x00ff


	//----- nvinfo : EIATTR_MERCURY_ISA_VERSION
	.align		4
        /*0080*/ 	.byte	0x03, 0x5f
        /*0082*/ 	.short	0x0101


	//----- nvinfo : EIATTR_VRC_CTA_INIT_COUNT
	.align		4
        /*0084*/ 	.byte	0x02, 0x4a
	.zero		1
	.zero		1


	//----- nvinfo : EIATTR_EXIT_INSTR_OFFSETS
	.align		4
        /*0088*/ 	.byte	0x04, 0x1c
        /*008a*/ 	.short	(.L_73 - .L_72)


	//   ....[0]....
.L_72:
        /*008c*/ 	.word	0x000008b0


	//   ....[1]....
        /*0090*/ 	.word	0x00000900


	//   ....[2]....
        /*0094*/ 	.word	0x00000950


	//----- nvinfo : EIATTR_CRS_STACK_SIZE
	.align		4
.L_73:
        /*0098*/ 	.byte	0x04, 0x1e
        /*009a*/ 	.short	(.L_75 - .L_74)
.L_74:
        /*009c*/ 	.word	0x00000000


	//----- nvinfo : EIATTR_CBANK_PARAM_SIZE
	.align		4
.L_75:
        /*00a0*/ 	.byte	0x03, 0x19
        /*00a2*/ 	.short	0x0038


	//----- nvinfo : EIATTR_PARAM_CBANK
	.align		4
        /*00a4*/ 	.byte	0x04, 0x0a
        /*00a6*/ 	.short	(.L_77 - .L_76)
	.align		4
.L_76:
        /*00a8*/ 	.word	index@(.nv.constant0._Z20childListExploreWavePiS_S_S_S_S_S_)
        /*00ac*/ 	.short	0x0380
        /*00ae*/ 	.short	0x0038


	//----- nvinfo : EIATTR_SW_WAR
	.align		4
.L_77:
        /*00b0*/ 	.byte	0x04, 0x36
        /*00b2*/ 	.short	(.L_79 - .L_78)
.L_78:
        /*00b4*/ 	.word	0x00000008
.L_79:


//--------------------- .nv.callgraph             --------------------------
	.section	.nv.callgraph,"",@"SHT_CUDA_CALLGRAPH"
	.align	4
	.sectionentsize	8
	.align		4
        /*0000*/ 	.word	0x00000000
	.align		4
        /*0004*/ 	.word	0xffffffff
	.align		4
        /*0008*/ 	.word	0x00000000
	.align		4
        /*000c*/ 	.word	0xfffffffe
	.align		4
        /*0010*/ 	.word	0x00000000
	.align		4
        /*0014*/ 	.word	0xfffffffd
	.align		4
        /*0018*/ 	.word	0x00000000
	.align		4
        /*001c*/ 	.word	0xfffffffc


//--------------------- .text._Z19setPreviousExploredPiS_S_ --------------------------
	.section	.text._Z19setPreviousExploredPiS_S_,"ax",@progbits
	.align	128
        .global         _Z19setPreviousExploredPiS_S_
        .type           _Z19setPreviousExploredPiS_S_,@function
        .size           _Z19setPreviousExploredPiS_S_,(.L_x_15 - _Z19setPreviousExploredPiS_S_)
        .other          _Z19setPreviousExploredPiS_S_,@"STO_CUDA_ENTRY STV_DEFAULT"
_Z19setPreviousExploredPiS_S_:
.text._Z19setPreviousExploredPiS_S_:
[----:B------:R-:W-:Y:S08]  /*0000*/  LDC R1, c[0x0][0x37c] ;  /* 0x0000df00ff017b82 */ /* 0x000ff00000000800 */
[----:B------:R-:W0:Y:S01]  /*0010*/  LDC.64 R2, c[0x0][0x390] ;  /* 0x0000e400ff027b82 */ /* 0x000e220000000a00 */
[----:B------:R-:W0:Y:S02]  /*0020*/  LDCU.64 UR4, c[0x0][0x358] ;  /* 0x00006b00ff0477ac */ /* 0x000e240008000a00 */
[----:B0-----:R-:W2:Y:S01]  /*0030*/  LDG.E R2, desc[UR4][R2.64] ;  /* 0x0000000402027981 */ /* 0x001ea2000c1e1900 */
[----:B------:R-:W0:Y:S01]  /*0040*/  S2R R5, SR_CTAID.X ;  /* 0x0000000000057919 */ /* 0x000e220000002500 */
[----:B------:R-:W0:Y:S02]  /*0050*/  S2R R0, SR_TID.X ;  /* 0x0000000000007919 */ /* 0x000e240000002100 */
[----:B0-----:R-:W-:-:S04]  /*0060*/  LEA R5, R5, R0, 0x9 ;  /* 0x0000000005057211 */ /* 0x001fc800078e48ff */
[----:B--2---:R-:W-:-:S13]  /*0070*/  ISETP.GE.AND P0, PT, R5, R2, PT ;  /* 0x000000020500720c */ /* 0x004fda0003f06270 */
[----:B------:R-:W-:Y:S05]  /*0080*/  @P0 EXIT ;  /* 0x000000000000094d */ /* 0x000fea0003800000 */
[----:B------:R-:W0:Y:S02]  /*0090*/  LDC.64 R2, c[0x0][0x380] ;  /* 0x0000e000ff027b82 */ /* 0x000e240000000a00 */
[----:B0-----:R-:W-:-:S06]  /*00a0*/  IMAD.WIDE R2, R5, 0x4, R2 ;  /* 0x0000000405027825 */ /* 0x001fcc00078e0202 */
[----:B------:R-:W2:Y:S02]  /*00b0*/  LDG.E R2, desc[UR4][R2.64] ;  /* 0x0000000402027981 */ /* 0x000ea4000c1e1900 */
[----:B--2---:R-:W-:-:S13]  /*00c0*/  ISETP.NE.AND P0, PT, R2, 0x1, PT ;  /* 0x000000010200780c */ /* 0x004fda0003f05270 */
[----:B------:R-:W-:Y:S05]  /*00d0*/  @P0 EXIT ;  /* 0x000000000000094d */ /* 0x000fea0003800000 */
[----:B------:R-:W0:Y:S01]  /*00e0*/  LDC.64 R2, c[0x0][0x388] ;  /* 0x0000e200ff027b82 */ /* 0x000e220000000a00 */
[----:B------:R-:W-:Y:S02]  /*00f0*/  HFMA2 R7, -RZ, RZ, 0, 1.1920928955078125e-07 ;  /* 0x00000002ff077431 */ /* 0x000fe400000001ff */
[----:B0-----:R-:W-:-:S05]  /*0100*/  IMAD.WIDE R2, R5, 0x4, R2 ;  /* 0x0000000405027825 */ /* 0x001fca00078e0202 */
[----:B------:R-:W-:Y:S01]  /*0110*/  STG.E desc[UR4][R2.64], R7 ;  /* 0x0000000702007986 */ /* 0x000fe2000c101904 */
[----:B------:R-:W-:Y:S05]  /*0120*/  EXIT ;  /* 0x000000000000794d */ /* 0x000fea0003800000 */
.L_x_0:
[----:B------:R-:W-:-:S00]  /*0130*/  BRA `(.L_x_0) ;  /* 0xfffffffc00fc7947 */ /* 0x000fc0000383ffff */
[----:B------:R-:W-:-:S00]  /*0140*/  NOP ;  /* 0x0000000000007918 */ /* 0x000fc00000000000 */
        /* <DEDUP_REMOVED lines=11> */
.L_x_15:


//--------------------- .text._Z11exploreWavePiS_P4NodeS_S_S_S_ --------------------------
	.section	.text._Z11exploreWavePiS_P4NodeS_S_S_S_,"ax",@progbits
	.align	128
        .global         _Z11exploreWavePiS_P4NodeS_S_S_S_
        .type           _Z11exploreWavePiS_P4NodeS_S_S_S_,@function
        .size           _Z11exploreWavePiS_P4NodeS_S_S_S_,(.L_x_16 - _Z11exploreWavePiS_P4NodeS_S_S_S_)
        .other          _Z11exploreWavePiS_P4NodeS_S_S_S_,@"STO_CUDA_ENTRY STV_DEFAULT"
_Z11exploreWavePiS_P4NodeS_S_S_S_:
.text._Z11exploreWavePiS_P4NodeS_S_S_S_:
[----:B------:R-:W-:Y:S08]  /*0000*/  LDC R1, c[0x0][0x37c] ;  /* 0x0000df00ff017b82 */ /* 0x000ff00000000800 */
[----:B------:R-:W0:Y:S01]  /*0010*/  LDC.64 R2, c[0x0][0x3a8] ;  /* 0x0000ea00ff027b82 */ /* 0x000e220000000a00 */
[----:B------:R-:W0:Y:S01]  /*0020*/  LDCU.64 UR4, c[0x0][0x358] ;  /* 0x00006b00ff0477ac */ /* 0x000e220008000a00 */
[----:B------:R-:W1:Y:S01]  /*0030*/  S2R R0, SR_CTAID.X ;  /* 0x0000000000007919 */ /* 0x000e620000002500 */
[----:B------:R-:W2:Y:S01]  /*0040*/  LDCU.64 UR6, c[0x0][0x398] ;  /* 0x00007300ff0677ac */ /* 0x000ea20008000a00 */
[----:B0-----:R-:W3:Y:S01]  /*0050*/  LDG.E R3, desc[UR4][R2.64] ;  /* 0x0000000402037981 */ /* 0x001ee2000c1e1900 */
[----:B------:R-:W-:Y:S01]  /*0060*/  BSSY.RECONVERGENT B0, `(.L_x_1) ;  /* 0x0000081000007945 */ /* 0x000fe20003800200 */
[----:B------:R-:W1:Y:S02]  /*0070*/  S2R R5, SR_TID.X ;  /* 0x0000000000057919 */ /* 0x000e640000002100 */
[----:B-1----:R-:W-:-:S05]  /*0080*/  IMAD R0, R0, 0x200, R5 ;  /* 0x0000020000007824 */ /* 0x002fca00078e0205 */
[----:B---3--:R-:W-:-:S13]  /*0090*/  ISETP.GE.AND P0, PT, R0, R3, PT ;  /* 0x000000030000720c */ /* 0x008fda0003f06270 */
[----:B--2---:R-:W-:Y:S05]  /*00a0*/  @P0 BRA `(.L_x_2) ;  /* 0x0000000400f00947 */ /* 0x004fea0003800000 */
[----:B------:R-:W0:Y:S02]  /*00b0*/  LDC.64 R2, c[0x0][0x380] ;  /* 0x0000e000ff027b82 */ /* 0x000e240000000a00 */
[----:B0-----:R-:W-:-:S06]  /*00c0*/  IMAD.WIDE R2, R0, 0x4, R2 ;  /* 0x0000000400027825 */ /* 0x001fcc00078e0202 */
[----:B------:R-:W2:Y:S02]  /*00d0*/  LDG.E R2, desc[UR4][R2.64] ;  /* 0x0000000402027981 */ /* 0x000ea4000c1e1900 */
[----:B--2---:R-:W-:-:S13]  /*00e0*/  ISETP.NE.AND P0, PT, R2, 0x1, PT ;  /* 0x000000010200780c */ /* 0x004fda0003f05270 */
[----:B------:R-:W-:Y:S05]  /*00f0*/  @P0 BRA `(.L_x_2) ;  /* 0x0000000400dc0947 */ /* 0x000fea0003800000 */
[----:B------:R-:W0:Y:S02]  /*0100*/  LDC.64 R2, c[0x0][0x390] ;  /* 0x0000e400ff027b82 */ /* 0x000e240000000a00 */
[----:B0-----:R-:W-:-:S05]  /*0110*/  IMAD.WIDE R2, R0, 0x18, R2 ;  /* 0x0000001800027825 */ /* 0x001fca00078e0202 */
[----:B------:R-:W2:Y:S02]  /*0120*/  LDG.E R14, desc[UR4][R2.64+0x10] ;  /* 0x00001004020e7981 */ /* 0x000ea4000c1e1900 */
[----:B--2---:R-:W-:-:S13]  /*0130*/  ISETP.GE.AND P0, PT, R14, 0x1, PT ;  /* 0x000000010e00780c */ /* 0x004fda0003f06270 */
[----:B------:R-:W-:Y:S05]  /*0140*/  @!P0 BRA `(.L_x_2) ;  /* 0x0000000400c88947 */ /* 0x000fea0003800000 */
[----:B------:R-:W0:Y:S01]  /*0150*/  LDC.64 R2, c[0x0][0x3a0] ;  /* 0x0000e800ff027b82 */ /* 0x000e220000000a00 */
[C---:B------:R-:W-:Y:S01]  /*0160*/  ISETP.GE.U32.AND P1, PT, R14.reuse, 0x4, PT ;  /* 0x000000040e00780c */ /* 0x040fe20003f26070 */
[----:B------:R-:W-:Y:S01]  /*0170*/  BSSY.RECONVERGENT B1, `(.L_x_3) ;  /* 0x0000055000017945 */ /* 0x000fe20003800200 */
[----:B------:R-:W-:Y:S01]  /*0180*/  LOP3.LUT R4, R14, 0x3, RZ, 0xc0, !PT ;  /* 0x000000030e047812 */ /* 0x000fe200078ec0ff */
[----:B------:R-:W-:-:S03]  /*0190*/  IMAD.MOV.U32 R5, RZ, RZ, RZ ;  /* 0x000000ffff057224 */ /* 0x000fc600078e00ff */
[----:B------:R-:W-:Y:S01]  /*01a0*/  ISETP.NE.AND P0, PT, R4, RZ, PT ;  /* 0x000000ff0400720c */ /* 0x000fe20003f05270 */
[----:B0-----:R-:W-:-:S06]  /*01b0*/  IMAD.WIDE R2, R0, 0x4, R2 ;  /* 0x0000000400027825 */ /* 0x001fcc00078e0202 */
[----:B------:R-:W-:Y:S06]  /*01c0*/  @!P1 BRA `(.L_x_4) ;  /* 0x00000004003c9947 */ /* 0x000fec0003800000 */
[----:B------:R-:W0:Y:S01]  /*01d0*/  LDC.64 R6, c[0x0][0x3b0] ;  /* 0x0000ec00ff067b82 */ /* 0x000e220000000a00 */
[----:B------:R-:W-:Y:S02]  /*01e0*/  LOP3.LUT R5, R14, 0x7ffffffc, RZ, 0xc0, !PT ;  /* 0x7ffffffc0e057812 */ /* 0x000fe400078ec0ff */
[----:B------:R-:W-:Y:S02]  /*01f0*/  CS2R R14, SRZ ;  /* 0x00000000000e7805 */ /* 0x000fe4000001ff00 */
[----:B------:R-:W-:-:S03]  /*0200*/  IADD3 R16, PT, PT, -R5, RZ, RZ ;  /* 0x000000ff05107210 */ /* 0x000fc60007ffe1ff */
[----:B------:R-:W1:Y:S08]  /*0210*/  LDC.64 R8, c[0x0][0x398] ;  /* 0x0000e600ff087b82 */ /* 0x000e700000000a00 */
[----:B------:R-:W2:Y:S08]  /*0220*/  LDC.64 R10, c[0x0][0x380] ;  /* 0x0000e000ff0a7b82 */ /* 0x000eb00000000a00 */
[----:B------:R-:W3:Y:S02]  /*0230*/  LDC.64 R12, c[0x0][0x388] ;  /* 0x0000e200ff0c7b82 */ /* 0x000ee40000000a00 */
.L_x_5:
[----:B0---4-:R-:W4:Y:S02]  /*0240*/  LDG.E R17, desc[UR4][R6.64] ;  /* 0x0000000406117981 */ /* 0x011f24000c1e1900 */
[----:B----4-:R-:W-:-:S04]  /*0250*/  IMAD R17, R0, R17, R15 ;  /* 0x0000001100117224 */ /* 0x010fc800078e020f */
[----:B-1----:R-:W-:-:S06]  /*0260*/  IMAD.WIDE R24, R17, 0x4, R8 ;  /* 0x0000000411187825 */ /* 0x002fcc00078e0208 */
[----:B------:R-:W3:Y:S01]  /*0270*/  LDG.E R25, desc[UR4][R24.64] ;  /* 0x0000000418197981 */ /* 0x000ee2000c1e1900 */
[----:B------:R-:W-:Y:S02]  /*0280*/  HFMA2 R18, -RZ, RZ, 0, 0 ;  /* 0x00000000ff127431 */ /* 0x000fe400000001ff */
[----:B------:R-:W-:Y:S02]  /*0290*/  IMAD.MOV.U32 R19, RZ, RZ, 0x1 ;  /* 0x00000001ff137424 */ /* 0x000fe400078e00ff */
[----:B---3--:R-:W-:-:S04]  /*02a0*/  IMAD.WIDE R20, R25, 0x4, R12 ;  /* 0x0000000419147825 */ /* 0x008fc800078e020c */
[----:B--2---:R-:W-:Y:S01]  /*02b0*/  IMAD.WIDE R22, R25, 0x4, R10 ;  /* 0x0000000419167825 */ /* 0x004fe200078e020a */
[----:B-----5:R0:W5:Y:S05]  /*02c0*/  ATOMG.E.CAS.STRONG.GPU PT, RZ, [R20], R18, R19 ;  /* 0x0000001214ff73a9 */ /* 0x02016a00001ee113 */
[----:B------:R-:W2:Y:S02]  /*02d0*/  LDG.E R22, desc[UR4][R22.64] ;  /* 0x0000000416167981 */ /* 0x000ea4000c1e1900 */
[----:B--2---:R-:W-:-:S13]  /*02e0*/  ISETP.NE.AND P1, PT, R22, RZ, PT ;  /* 0x000000ff1600720c */ /* 0x004fda0003f25270 */
[----:B------:R-:W2:Y:S01]  /*02f0*/  @!P1 LDG.E R17, desc[UR4][R2.64] ;  /* 0x0000000402119981 */ /* 0x000ea2000c1e1900 */
[----:B------:R-:W1:Y:S02]  /*0300*/  @!P1 LDC.64 R26, c[0x0][0x3a0] ;  /* 0x0000e800ff1a9b82 */ /* 0x000e640000000a00 */
[----:B-1----:R-:W-:-:S04]  /*0310*/  @!P1 IMAD.WIDE R26, R25, 0x4, R26 ;  /* 0x00000004191a9825 */ /* 0x002fc800078e021a */
[----:B--2---:R-:W-:-:S05]  /*0320*/  @!P1 VIADD R17, R17, 0x1 ;  /* 0x0000000111119836 */ /* 0x004fca0000000000 */
[----:B------:R1:W-:Y:S04]  /*0330*/  @!P1 STG.E desc[UR4][R26.64], R17 ;  /* 0x000000111a009986 */ /* 0x0003e8000c101904 */
[----:B------:R-:W2:Y:S02]  /*0340*/  LDG.E R25, desc[UR4][R6.64] ;  /* 0x0000000406197981 */ /* 0x000ea4000c1e1900 */
[----:B--2---:R-:W-:-:S05]  /*0350*/  IMAD R25, R0, R25, RZ ;  /* 0x0000001900197224 */ /* 0x004fca00078e02ff */
[----:B------:R-:W-:-:S04]  /*0360*/  IADD3 R24, P1, PT, R25, R15, RZ ;  /* 0x0000000f19187210 */ /* 0x000fc80007f3e0ff */
[----:B------:R-:W-:Y:S02]  /*0370*/  LEA.HI.X.SX32 R25, R25, R14, 0x1, P1 ;  /* 0x0000000e19197211 */ /* 0x000fe400008f0eff */
[----:B------:R-:W-:-:S04]  /*0380*/  LEA R28, P1, R24, UR6, 0x2 ;  /* 0x00000006181c7c11 */ /* 0x000fc8000f8210ff */
[----:B------:R-:W-:-:S06]  /*0390*/  LEA.HI.X R29, R24, UR7, R25, 0x2, P1 ;  /* 0x00000007181d7c11 */ /* 0x000fcc00088f1419 */
[----:B------:R-:W0:Y:S02]  /*03a0*/  LDG.E R29, desc[UR4][R28.64+0x4] ;  /* 0x000004041c1d7981 */ /* 0x000e24000c1e1900 */
[----:B0-----:R-:W-:-:S04]  /*03b0*/  IMAD.WIDE R20, R29, 0x4, R12 ;  /* 0x000000041d147825 */ /* 0x001fc800078e020c */
[----:B------:R-:W-:Y:S01]  /*03c0*/  IMAD.WIDE R22, R29, 0x4, R10 ;  /* 0x000000041d167825 */ /* 0x000fe200078e020a */
[----:B------:R0:W5:Y:S05]  /*03d0*/  ATOMG.E.CAS.STRONG.GPU PT, RZ, [R20], R18, R19 ;  /* 0x0000001214ff73a9 */ /* 0x00016a00001ee113 */
[----:B------:R-:W2:Y:S02]  /*03e0*/  LDG.E R22, desc[UR4][R22.64] ;  /* 0x0000000416167981 */ /* 0x000ea4000c1e1900 */
[----:B--2---:R-:W-:-:S13]  /*03f0*/  ISETP.NE.AND P1, PT, R22, RZ, PT ;  /* 0x000000ff1600720c */ /* 0x004fda0003f25270 */
[----:B-1----:R-:W2:Y:S01]  /*0400*/  @!P1 LDG.E R17, desc[UR4][R2.64] ;  /* 0x0000000402119981 */ /* 0x002ea2000c1e1900 */
[----:B------:R-:W1:Y:S02]  /*0410*/  @!P1 LDC.64 R24, c[0x0][0x3a0] ;  /* 0x0000e800ff189b82 */ /* 0x000e640000000a00 */
[----:B-1----:R-:W-:Y:S01]  /*0420*/  @!P1 IMAD.WIDE R24, R29, 0x4, R24 ;  /* 0x000000041d189825 */ /* 0x002fe200078e0218 */
[----:B--2---:R-:W-:-:S05]  /*0430*/  @!P1 IADD3 R17, PT, PT, R17, 0x1, RZ ;  /* 0x0000000111119810 */ /* 0x004fca0007ffe0ff */
        /* <DEDUP_REMOVED lines=31> */
[----:B------:R-:W0:Y:S01]  /*0630*/  @!P1 LDC.64 R24, c[0x0][0x3a0] ;  /* 0x0000e800ff189b82 */ /* 0x000e220000000a00 */
[----:B------:R-:W-:-:S05]  /*0640*/  VIADD R16, R16, 0x4 ;  /* 0x0000000410107836 */ /* 0x000fca0000000000 */
[----:B------:R-:W-:Y:S01]  /*0650*/  ISETP.NE.AND P2, PT, R16, RZ, PT ;  /* 0x000000ff1000720c */ /* 0x000fe20003f45270 */
[----:B0-----:R-:W-:Y:S01]  /*0660*/  @!P1 IMAD.WIDE R24, R27, 0x4, R24 ;  /* 0x000000041b189825 */ /* 0x001fe200078e0218 */
[----:B--2---:R-:W-:-:S05]  /*0670*/  @!P1 IADD3 R17, PT, PT, R17, 0x1, RZ ;  /* 0x0000000111119810 */ /* 0x004fca0007ffe0ff */
[----:B------:R4:W-:Y:S01]  /*0680*/  @!P1 STG.E desc[UR4][R24.64], R17 ;  /* 0x0000001118009986 */ /* 0x0009e2000c101904 */
[----:B------:R-:W-:-:S04]  /*0690*/  IADD3 R15, P1, PT, R15, 0x4, RZ ;  /* 0x000000040f0f7810 */ /* 0x000fc80007f3e0ff */
[----:B------:R-:W-:Y:S01]  /*06a0*/  IADD3.X R14, PT, PT, RZ, R14, RZ, P1, !PT ;  /* 0x0000000eff0e7210 */ /* 0x000fe20000ffe4ff */
[----:B------:R-:W-:Y:S08]  /*06b0*/  @P2 BRA `(.L_x_5) ;  /* 0xfffffff800e02947 */ /* 0x000ff0000383ffff */
.L_x_4:
[----:B------:R-:W-:Y:S05]  /*06c0*/  BSYNC.RECONVERGENT B1 ;  /* 0x0000000000017941 */ /* 0x000fea0003800200 */
.L_x_3:
[----:B------:R-:W-:Y:S05]  /*06d0*/  @!P0 BRA `(.L_x_2) ;  /* 0x0000000000648947 */ /* 0x000fea0003800000 */
[----:B------:R-:W0:Y:S01]  /*06e0*/  LDC.64 R6, c[0x0][0x3b0] ;  /* 0x0000ec00ff067b82 */ /* 0x000e220000000a00 */
[----:B------:R-:W-:-:S07]  /*06f0*/  IMAD.MOV R4, RZ, RZ, -R4 ;  /* 0x000000ffff047224 */ /* 0x000fce00078e0a04 */
[----:B------:R-:W1:Y:S08]  /*0700*/  LDC.64 R8, c[0x0][0x398] ;  /* 0x0000e600ff087b82 */ /* 0x000e700000000a00 */
[----:B------:R-:W2:Y:S08]  /*0710*/  LDC.64 R10, c[0x0][0x380] ;  /* 0x0000e000ff0a7b82 */ /* 0x000eb00000000a00 */
[----:B------:R-:W3:Y:S02]  /*0720*/  LDC.64 R12, c[0x0][0x388] ;  /* 0x0000e200ff0c7b82 */ /* 0x000ee40000000a00 */
.L_x_6:
[----:B0-----:R-:W4:Y:S02]  /*0730*/  LDG.E R14, desc[UR4][R6.64] ;  /* 0x00000004060e7981 */ /* 0x001f24000c1e1900 */
[----:B----4-:R-:W-:-:S04]  /*0740*/  IMAD R15, R0, R14, R5 ;  /* 0x0000000e000f7224 */ /* 0x010fc800078e0205 */
[----:B-1----:R-:W-:-:S06]  /*0750*/  IMAD.WIDE R14, R15, 0x4, R8 ;  /* 0x000000040f0e7825 */ /* 0x002fcc00078e0208 */
[----:B------:R-:W3:Y:S01]  /*0760*/  LDG.E R15, desc[UR4][R14.64] ;  /* 0x000000040e0f7981 */ /* 0x000ee2000c1e1900 */
[----:B------:R-:W-:Y:S02]  /*0770*/  HFMA2 R25, -RZ, RZ, 0, 5.9604644775390625e-08 ;  /* 0x00000001ff197431 */ /* 0x000fe400000001ff */
[----:B------:R-:W-:Y:S02]  /*0780*/  IMAD.MOV.U32 R24, RZ, RZ, RZ ;  /* 0x000000ffff187224 */ /* 0x000fe400078e00ff */
[----:B---3--:R-:W-:-:S04]  /*0790*/  IMAD.WIDE R16, R15, 0x4, R12 ;  /* 0x000000040f107825 */ /* 0x008fc800078e020c */
[----:B--2---:R-:W-:Y:S01]  /*07a0*/  IMAD.WIDE R18, R15, 0x4, R10 ;  /* 0x000000040f127825 */ /* 0x004fe200078e020a */
[----:B-----5:R0:W5:Y:S05]  /*07b0*/  ATOMG.E.CAS.STRONG.GPU PT, RZ, [R16], R24, R25 ;  /* 0x0000001810ff73a9 */ /* 0x02016a00001ee119 */
[----:B------:R-:W2:Y:S02]  /*07c0*/  LDG.E R18, desc[UR4][R18.64] ;  /* 0x0000000412127981 */ /* 0x000ea4000c1e1900 */
[----:B--2---:R-:W-:-:S13]  /*07d0*/  ISETP.NE.AND P0, PT, R18, RZ, PT ;  /* 0x000000ff1200720c */ /* 0x004fda0003f05270 */
[----:B------:R-:W2:Y:S01]  /*07e0*/  @!P0 LDG.E R22, desc[UR4][R2.64] ;  /* 0x0000000402168981 */ /* 0x000ea2000c1e1900 */
[----:B------:R-:W1:Y:S01]  /*07f0*/  @!P0 LDC.64 R20, c[0x0][0x3a0] ;  /* 0x0000e800ff148b82 */ /* 0x000e620000000a00 */
[----:B------:R-:W-:Y:S01]  /*0800*/  VIADD R4, R4, 0x1 ;  /* 0x0000000104047836 */ /* 0x000fe20000000000 */
[----:B------:R-:W-:Y:S01]  /*0810*/  IADD3 R5, PT, PT, R5, 0x1, RZ ;  /* 0x0000000105057810 */ /* 0x000fe20007ffe0ff */
[----:B-1----:R-:W-:Y:S01]  /*0820*/  @!P0 IMAD.WIDE R20, R15, 0x4, R20 ;  /* 0x000000040f148825 */ /* 0x002fe200078e0214 */
[----:B--2---:R-:W-:-:S05]  /*0830*/  @!P0 IADD3 R15, PT, PT, R22, 0x1, RZ ;  /* 0x00000001160f8810 */ /* 0x004fca0007ffe0ff */
[----:B------:R0:W-:Y:S01]  /*0840*/  @!P0 STG.E desc[UR4][R20.64], R15 ;  /* 0x0000000f14008986 */ /* 0x0001e2000c101904 */
[----:B------:R-:W-:-:S13]  /*0850*/  ISETP.NE.AND P0, PT, R4, RZ, PT ;  /* 0x000000ff0400720c */ /* 0x000fda0003f05270 */
[----:B0-----:R-:W-:Y:S05]  /*0860*/  @P0 BRA `(.L_x_6) ;  /* 0xfffffffc00b00947 */ /* 0x001fea000383ffff */
.L_x_2:
[----:B------:R-:W-:Y:S05]  /*0870*/  BSYNC.RECONVERGENT B0 ;  /* 0x0000000000007941 */ /* 0x000fea0003800200 */
.L_x_1:
[----:B------:R-:W0:Y:S02]  /*0880*/  LDC.64 R2, c[0x0][0x3a8] ;  /* 0x0000ea00ff027b82 */ /* 0x000e240000000a00 */
[----:B0-----:R-:W2:Y:S02]  /*0890*/  LDG.E R3, desc[UR4][R2.64] ;  /* 0x0000000402037981 */ /* 0x001ea4000c1e1900 */
        /* <DEDUP_REMOVED lines=8> */
[----:B------:R-:W-:Y:S02]  /*0920*/  IMAD.MOV.U32 R5, RZ, RZ, 0x2 ;  /* 0x00000002ff057424 */ /* 0x000fe400078e00ff */
[----:B0-----:R-:W-:-:S05]  /*0930*/  IMAD.WIDE R2, R0, 0x4, R2 ;  /* 0x0000000400027825 */ /* 0x001fca00078e0202 */
[----:B------:R-:W-:Y:S01]  /*0940*/  STG.E desc[UR4][R2.64], R5 ;  /* 0x0000000502007986 */ /* 0x000fe2000c101904 */
[----:B------:R-:W-:Y:S05]  /*0950*/  EXIT ;  /* 0x000000000000794d */ /* 0x000fea0003800000 */
.L_x_7:
        /* <DEDUP_REMOVED lines=10> */
.L_x_16:


//--------------------- .text._Z20childListExploreWavePiS_S_S_S_S_S_ --------------------------
	.section	.text._Z20childListExploreWavePiS_S_S_S_S_S_,"ax",@progbits
	.align	128
        .global         _Z20childListExploreWavePiS_S_S_S_S_S_
        .type           _Z20childListExploreWavePiS_S_S_S_S_S_,@function
        .size           _Z20childListExploreWavePiS_S_S_S_S_S_,(.L_x_17 - _Z20childListExploreWavePiS_S_S_S_S_S_)
        .other          _Z20childListExploreWavePiS_S_S_S_S_S_,@"STO_CUDA_ENTRY STV_DEFAULT"
_Z20childListExploreWavePiS_S_S_S_S_S_:
.text._Z20childListExploreWavePiS_S_S_S_S_S_:
        /* <DEDUP_REMOVED lines=36> */
.L_x_12:
        /* <DEDUP_REMOVED lines=72> */
.L_x_11:
[----:B------:R-:W-:Y:S05]  /*06c0*/  BSYNC.RECONVERGENT B1 ;  /* 0x0000000000017941 */ /* 0x000fea0003800200 */
.L_x_10:
[----:B------:R-:W-:Y:S05]  /*06d0*/  @!P0 BRA `(.L_x_9) ;  /* 0x0000000000648947 */ /* 0x000fea0003800000 */
[----:B------:R-:W0:Y:S01]  /*06e0*/  LDC.64 R6, c[0x0][0x3b0] ;  /* 0x0000ec00ff067b82 */ /* 0x000e220000000a00 */
[----:B------:R-:W-:-:S07]  /*06f0*/  IMAD.MOV R4, RZ, RZ, -R4 ;  /* 0x000000ffff047224 */ /* 0x000fce00078e0a04 */
[----:B------:R-:W1:Y:S08]  /*0700*/  LDC.64 R8, c[0x0][0x390] ;  /* 0x0000e400ff087b82 */ /* 0x000e700000000a00 */
[----:B------:R-:W2:Y:S08]  /*0710*/  LDC.64 R10, c[0x0][0x380] ;  /* 0x0000e000ff0a7b82 */ /* 0x000eb00000000a00 */
[----:B------:R-:W3:Y:S02]  /*0720*/  LDC.64 R12, c[0x0][0x388] ;  /* 0x0000e200ff0c7b82 */ /* 0x000ee40000000a00 */
.L_x_13:
        /* <DEDUP_REMOVED lines=20> */
.L_x_9:
[----:B------:R-:W-:Y:S05]  /*0870*/  BSYNC.RECONVERGENT B0 ;  /* 0x0000000000007941 */ /* 0x000fea0003800200 */
.L_x_8:
        /* <DEDUP_REMOVED lines=14> */
.L_x_14:
        /* <DEDUP_REMOVED lines=10> */
.L_x_17:


//--------------------- .nv.shared.reserved.0     --------------------------
	.section	.nv.shared.reserved.0,"aw",@nobits
	.weak		__nv_reservedSMEM_offset_0_alias
	.size		__nv_reservedSMEM_offset_0_alias, 0, 64
	.other		__nv_reservedSMEM_offset_0_alias,@"STO_CUDA_RESERVED_SHARED STV_DEFAULT"
__nv_reservedSMEM_offset_0_alias:
	.zero		0
	.zero		64


//--------------------- .nv.constant0._Z19setPreviousExploredPiS_S_ --------------------------
	.section	.nv.constant0._Z19setPreviousExploredPiS_S_,"a",@progbits
	.sectionflags	@""
	.align	4
.nv.constant0._Z19setPreviousExploredPiS_S_:
	.zero		920


//--------------------- .nv.constant0._Z11exploreWavePiS_P4NodeS_S_S_S_ --------------------------
	.section	.nv.constant0._Z11exploreWavePiS_P4NodeS_S_S_S_,"a",@progbits
	.sectionflags	@""
	.align	4
.nv.constant0._Z11exploreWavePiS_P4NodeS_S_S_S_:
	.zero		952


//--------------------- .nv.constant0._Z20childListExploreWavePiS_S_S_S_S_S_ --------------------------
	.section	.nv.constant0._Z20childListExploreWavePiS_S_S_S_S_S_,"a",@progbits
	.sectionflags	@""
	.align	4
.nv.constant0._Z20childListExploreWavePiS_S_S_S_S_S_:
	.zero		952


//--------------------- SYMBOLS --------------------------

	.type		.nv.reservedSmem.offset0,@object
	.size		.nv.reservedSmem.offset0,0x4
